	.headerflags	@"EF_CUDA_TEXMODE_UNIFIED EF_CUDA_64BIT_ADDRESS EF_CUDA_ACCELERATORS EF_CUDA_SM90 EF_CUDA_VIRTUAL_SM(EF_CUDA_SM90)"
	.elftype	@"ET_EXEC"


//--------------------- .nv.info                  --------------------------
	.section	.nv.info,"",@"SHT_CUDA_INFO"
	.align	4


	//----- nvinfo : EIATTR_REGCOUNT
	.align		4
        /*0000*/ 	.byte	0x04, 0x2f
        /*0002*/ 	.short	(.L_1 - .L_0)
	.align		4
.L_0:
        /*0004*/ 	.word	index@(triton_poi_fused_0)
        /*0008*/ 	.word	0x00000020


	//----- nvinfo : EIATTR_MIN_STACK_SIZE
	.align		4
.L_1:
        /*000c*/ 	.byte	0x04, 0x12
        /*000e*/ 	.short	(.L_3 - .L_2)
	.align		4
.L_2:
        /*0010*/ 	.word	index@(triton_poi_fused_0)
        /*0014*/ 	.word	0x00000000


	//----- nvinfo : EIATTR_FRAME_SIZE
	.align		4
.L_3:
        /*0018*/ 	.byte	0x04, 0x11
        /*001a*/ 	.short	(.L_5 - .L_4)
	.align		4
.L_4:
        /*001c*/ 	.word	index@(triton_poi_fused_0)
        /*0020*/ 	.word	0x00000000


	//----- nvinfo : EIATTR_MIN_STACK_SIZE
	.align		4
.L_5:
        /*0024*/ 	.byte	0x04, 0x12
        /*0026*/ 	.short	(.L_7 - .L_6)
	.align		4
.L_6:
        /*0028*/ 	.word	index@(triton_poi_fused_0)
        /*002c*/ 	.word	0x00000000
.L_7:


//--------------------- .nv.info.triton_poi_fused_0 --------------------------
	.section	.nv.info.triton_poi_fused_0,"",@"SHT_CUDA_INFO"
	.sectionflags	@""
	.align	4


	//----- nvinfo : EIATTR_CUDA_API_VERSION
	.align		4
        /*0000*/ 	.byte	0x04, 0x37
        /*0002*/ 	.short	(.L_9 - .L_8)
.L_8:
        /*0004*/ 	.word	0x0000007c


	//----- nvinfo : EIATTR_KPARAM_INFO
	.align		4
.L_9:
        /*0008*/ 	.byte	0x04, 0x17
        /*000a*/ 	.short	(.L_11 - .L_10)
.L_10:
        /*000c*/ 	.word	0x00000000
        /*0010*/ 	.short	0x0003
        /*0012*/ 	.short	0x0014
        /*0014*/ 	.byte	0x00, 0xf0, 0x11, 0x00


	//----- nvinfo : EIATTR_KPARAM_INFO
	.align		4
.L_11:
        /*0018*/ 	.byte	0x04, 0x17
        /*001a*/ 	.short	(.L_13 - .L_12)
.L_12:
        /*001c*/ 	.word	0x00000000
        /*0020*/ 	.short	0x0002
        /*0022*/ 	.short	0x0010
        /*0024*/ 	.byte	0x00, 0xf0, 0x11, 0x00


	//----- nvinfo : EIATTR_KPARAM_INFO
	.align		4
.L_13:
        /*0028*/ 	.byte	0x04, 0x17
        /*002a*/ 	.short	(.L_15 - .L_14)
.L_14:
        /*002c*/ 	.word	0x00000000
        /*0030*/ 	.short	0x0001
        /*0032*/ 	.short	0x0008
        /*0034*/ 	.byte	0x00, 0xf4, 0x21, 0x00


	//----- nvinfo : EIATTR_KPARAM_INFO
	.align		4
.L_15:
        /*0038*/ 	.byte	0x04, 0x17
        /*003a*/ 	.short	(.L_17 - .L_16)
.L_16:
        /*003c*/ 	.word	0x00000000
        /*0040*/ 	.short	0x0000
        /*0042*/ 	.short	0x0000
        /*0044*/ 	.byte	0x00, 0xf4, 0x21, 0x00


	//----- nvinfo : EIATTR_SPARSE_MMA_MASK
	.align		4
.L_17:
        /*0048*/ 	.byte	0x03, 0x50
        /*004a*/ 	.short	0x0000


	//----- nvinfo : EIATTR_MAXREG_COUNT
	.align		4
        /*004c*/ 	.byte	0x03, 0x1b
        /*004e*/ 	.short	0x00ff


	//----- nvinfo : EIATTR_EXIT_INSTR_OFFSETS
	.align		4
        /*0050*/ 	.byte	0x04, 0x1c
        /*0052*/ 	.short	(.L_19 - .L_18)


	//   ....[0]....
.L_18:
        /*0054*/ 	.word	0x00000770


	//   ....[1]....
        /*0058*/ 	.word	0x00000790


	//----- nvinfo : EIATTR_REQNTID
	.align		4
.L_19:
        /*005c*/ 	.byte	0x04, 0x10
        /*005e*/ 	.short	(.L_21 - .L_20)
.L_20:
        /*0060*/ 	.word	0x00000080
        /*0064*/ 	.word	0x00000001
        /*0068*/ 	.word	0x00000001


	//----- nvinfo : EIATTR_CBANK_PARAM_SIZE
	.align		4
.L_21:
        /*006c*/ 	.byte	0x03, 0x19
        /*006e*/ 	.short	0x0018


	//----- nvinfo : EIATTR_PARAM_CBANK
	.align		4
        /*0070*/ 	.byte	0x04, 0x0a
        /*0072*/ 	.short	(.L_23 - .L_22)
	.align		4
.L_22:
        /*0074*/ 	.word	index@(.nv.constant0.triton_poi_fused_0)
        /*0078*/ 	.short	0x0210
        /*007a*/ 	.short	0x0018


	//----- nvinfo : EIATTR_SW_WAR
	.align		4
.L_23:
        /*007c*/ 	.byte	0x04, 0x36
        /*007e*/ 	.short	(.L_25 - .L_24)
.L_24:
        /*0080*/ 	.word	0x00000008
.L_25:


//--------------------- .nv.callgraph             --------------------------
	.section	.nv.callgraph,"",@"SHT_CUDA_CALLGRAPH"
	.align	4
	.sectionentsize	8
	.align		4
        /*0000*/ 	.word	0x00000000
	.align		4
        /*0004*/ 	.word	0xffffffff
	.align		4
        /*0008*/ 	.word	0x00000000
	.align		4
        /*000c*/ 	.word	0xfffffffe
	.align		4
        /*0010*/ 	.word	0x00000000
	.align		4
        /*0014*/ 	.word	0xfffffffd
	.align		4
        /*0018*/ 	.word	0x00000000
	.align		4
        /*001c*/ 	.word	0xfffffffc


//--------------------- .text.triton_poi_fused_0  --------------------------
	.section	.text.triton_poi_fused_0,"ax",@progbits
	.align	128
        .global         triton_poi_fused_0
        .type           triton_poi_fused_0,@function
        .size           triton_poi_fused_0,(.L_x_1 - triton_poi_fused_0)
        .other          triton_poi_fused_0,@"STO_CUDA_ENTRY STV_DEFAULT"
triton_poi_fused_0:
.text.triton_poi_fused_0:
[----:B------:R-:W0:Y:S01]  /*0000*/  LDC R1, c[0x0][0x28] ;  /* 0x00000a00ff017b82 */ /* 0x000e220000000800 */
[----:B------:R-:W1:Y:S07]  /*0010*/  S2R R10, SR_TID.X ;  /* 0x00000000000a7919 */ /* 0x000e6e0000002100 */
[----:B------:R-:W2:Y:S01]  /*0020*/  S2UR UR4, SR_CTAID.Y ;  /* 0x00000000000479c3 */ /* 0x000ea20000002600 */
[----:B------:R-:W-:Y:S01]  /*0030*/  HFMA2.MMA R0, -RZ, RZ, 0, 0 ;  /* 0x00000000ff007435 */ /* 0x000fe200000001ff */
[----:B------:R-:W3:Y:S06]  /*0040*/  S2R R3, SR_CTAID.X ;  /* 0x0000000000037919 */ /* 0x000eec0000002500 */
[----:B------:R-:W4:Y:S01]  /*0050*/  LDC.64 R12, c[0x0][0x210] ;  /* 0x00008400ff0c7b82 */ /* 0x000f220000000a00 */
[----:B--2---:R-:W-:Y:S01]  /*0060*/  USHF.L.U32 UR4, UR4, 0x6, URZ ;  /* 0x0000000604047899 */ /* 0x004fe2000800063f */
[----:B-1----:R-:W-:-:S02]  /*0070*/  SHF.R.U32.HI R19, RZ, 0x4, R10 ;  /* 0x00000004ff137819 */ /* 0x002fc4000001160a */
[----:B------:R-:W-:Y:S02]  /*0080*/  LOP3.LUT R10, R10, 0xf, RZ, 0xc0, !PT ;  /* 0x0000000f0a0a7812 */ /* 0x000fe400078ec0ff */
[----:B------:R-:W-:Y:S02]  /*0090*/  SGXT.U32 R19, R19, 0x3 ;  /* 0x000000031313781a */ /* 0x000fe40000000000 */
[----:B---3--:R-:W-:Y:S02]  /*00a0*/  LEA R10, R3, R10, 0x4 ;  /* 0x0000000a030a7211 */ /* 0x008fe400078e20ff */
[----:B------:R-:W-:Y:S01]  /*00b0*/  LOP3.LUT R19, R19, UR4, RZ, 0xfc, !PT ;  /* 0x0000000413137c12 */ /* 0x000fe2000f8efcff */
[----:B------:R-:W-:Y:S01]  /*00c0*/  ULDC.64 UR4, c[0x0][0x208] ;  /* 0x0000820000047ab9 */ /* 0x000fe20000000a00 */
[----:B------:R-:W-:-:S03]  /*00d0*/  ISETP.GE.AND P0, PT, R10, 0x9, PT ;  /* 0x000000090a00780c */ /* 0x000fc60003f06270 */
[C---:B------:R-:W-:Y:S01]  /*00e0*/  IMAD R21, R19.reuse, 0x9, R10 ;  /* 0x0000000913157824 */ /* 0x040fe200078e020a */
[----:B------:R-:W-:-:S03]  /*00f0*/  ISETP.LT.AND P1, PT, R19, 0x180, !P0 ;  /* 0x000001801300780c */ /* 0x000fc60004721270 */
[----:B----4-:R-:W-:Y:S01]  /*0100*/  IMAD.WIDE R14, R21, 0x4, R12 ;  /* 0x00000004150e7825 */ /* 0x010fe200078e020c */
[C---:B------:R-:W-:Y:S02]  /*0110*/  LOP3.LUT R4, R19.reuse, 0x8, RZ, 0xfc, !PT ;  /* 0x0000000813047812 */ /* 0x040fe400078efcff */
[C---:B------:R-:W-:Y:S02]  /*0120*/  LOP3.LUT R11, R19.reuse, 0x18, RZ, 0xfc, !PT ;  /* 0x00000018130b7812 */ /* 0x040fe400078efcff */
[C---:B------:R-:W-:Y:S02]  /*0130*/  LOP3.LUT R2, R19.reuse, 0x20, RZ, 0xfc, !PT ;  /* 0x0000002013027812 */ /* 0x040fe400078efcff */
[----:B------:R-:W-:Y:S02]  /*0140*/  LOP3.LUT R9, R19, 0x10, RZ, 0xfc, !PT ;  /* 0x0000001013097812 */ /* 0x000fe400078efcff */
[----:B------:R-:W-:Y:S01]  /*0150*/  IADD3 R29, R21, 0x48, RZ ;  /* 0x00000048151d7810 */ /* 0x000fe20007ffe0ff */
[----:B------:R1:W2:Y:S01]  /*0160*/  @P1 LDG.E.EL R0, desc[UR4][R14.64] ;  /* 0x000000040e001981 */ /* 0x0002a2000c2e1900 */
[----:B------:R-:W-:-:S02]  /*0170*/  ISETP.LT.AND P6, PT, R4, 0x180, !P0 ;  /* 0x000001800400780c */ /* 0x000fc400047c1270 */
[----:B------:R-:W-:Y:S02]  /*0180*/  ISETP.LT.AND P4, PT, R11, 0x180, !P0 ;  /* 0x000001800b00780c */ /* 0x000fe40004781270 */
[----:B------:R-:W-:Y:S02]  /*0190*/  ISETP.LT.AND P3, PT, R2, 0x180, !P0 ;  /* 0x000001800200780c */ /* 0x000fe40004761270 */
[----:B------:R-:W-:Y:S01]  /*01a0*/  LOP3.LUT R22, R19, 0x28, RZ, 0xfc, !PT ;  /* 0x0000002813167812 */ /* 0x000fe200078efcff */
[----:B------:R-:W-:Y:S01]  /*01b0*/  HFMA2.MMA R5, -RZ, RZ, 0, 0 ;  /* 0x00000000ff057435 */ /* 0x000fe200000001ff */
[----:B------:R-:W-:Y:S01]  /*01c0*/  MOV R8, RZ ;  /* 0x000000ff00087202 */ /* 0x000fe20000000f00 */
[----:B------:R-:W-:Y:S01]  /*01d0*/  IMAD.WIDE R28, R29, 0x4, R12 ;  /* 0x000000041d1c7825 */ /* 0x000fe200078e020c */
[----:B------:R-:W-:Y:S02]  /*01e0*/  ISETP.LT.AND P5, PT, R9, 0x180, !P0 ;  /* 0x000001800900780c */ /* 0x000fe400047a1270 */
[----:B-1----:R-:W-:-:S02]  /*01f0*/  IADD3 R15, R21, 0xd8, RZ ;  /* 0x000000d8150f7810 */ /* 0x002fc40007ffe0ff */
[----:B------:R-:W-:Y:S02]  /*0200*/  LOP3.LUT R24, R19, 0x30, RZ, 0xfc, !PT ;  /* 0x0000003013187812 */ /* 0x000fe400078efcff */
[----:B------:R-:W-:Y:S02]  /*0210*/  CS2R R6, SRZ ;  /* 0x0000000000067805 */ /* 0x000fe4000001ff00 */
[----:B------:R-:W-:Y:S02]  /*0220*/  IADD3 R17, R21, 0x120, RZ ;  /* 0x0000012015117810 */ /* 0x000fe40007ffe0ff */
[----:B------:R-:W-:Y:S02]  /*0230*/  P2R R18, PR, RZ, 0x2 ;  /* 0x00000002ff127803 */ /* 0x000fe40000000000 */
[----:B------:R-:W-:Y:S02]  /*0240*/  IADD3 R27, R21, 0x90, RZ ;  /* 0x00000090151b7810 */ /* 0x000fe40007ffe0ff */
[----:B------:R-:W-:Y:S01]  /*0250*/  ISETP.LT.AND P2, PT, R22, 0x180, !P0 ;  /* 0x000001801600780c */ /* 0x000fe20004741270 */
[--C-:B------:R-:W-:Y:S01]  /*0260*/  IMAD.WIDE R14, R15, 0x4, R12.reuse ;  /* 0x000000040f0e7825 */ /* 0x100fe200078e020c */
[----:B------:R-:W-:Y:S01]  /*0270*/  ISETP.LT.AND P1, PT, R24, 0x180, !P0 ;  /* 0x000001801800780c */ /* 0x000fe20004721270 */
[----:B------:R1:W3:Y:S01]  /*0280*/  @P6 LDG.E.EL R8, desc[UR4][R28.64] ;  /* 0x000000041c086981 */ /* 0x0002e2000c2e1900 */
[----:B------:R-:W-:Y:S01]  /*0290*/  IADD3 R20, R21, 0x168, RZ ;  /* 0x0000016815147810 */ /* 0x000fe20007ffe0ff */
[--C-:B------:R-:W-:Y:S01]  /*02a0*/  IMAD.WIDE R16, R17, 0x4, R12.reuse ;  /* 0x0000000411107825 */ /* 0x100fe200078e020c */
[----:B------:R-:W-:Y:S01]  /*02b0*/  HFMA2.MMA R23, -RZ, RZ, 0, 0 ;  /* 0x00000000ff177435 */ /* 0x000fe200000001ff */
[----:B------:R-:W-:Y:S01]  /*02c0*/  P2R R3, PR, RZ, 0x40 ;  /* 0x00000040ff037803 */ /* 0x000fe20000000000 */
[----:B------:R4:W3:Y:S01]  /*02d0*/  @P4 LDG.E.EL R6, desc[UR4][R14.64] ;  /* 0x000000040e064981 */ /* 0x0008e2000c2e1900 */
[----:B------:R-:W-:Y:S01]  /*02e0*/  IMAD.WIDE R26, R27, 0x4, R12 ;  /* 0x000000041b1a7825 */ /* 0x000fe200078e020c */
[----:B------:R-:W-:-:S02]  /*02f0*/  ISETP.NE.AND P6, PT, R18, RZ, PT ;  /* 0x000000ff1200720c */ /* 0x000fc40003fc5270 */
[----:B-1----:R-:W-:Y:S01]  /*0300*/  IADD3 R29, R21, 0x1b0, RZ ;  /* 0x000001b0151d7810 */ /* 0x002fe20007ffe0ff */
[----:B------:R1:W3:Y:S01]  /*0310*/  @P3 LDG.E.EL R5, desc[UR4][R16.64] ;  /* 0x0000000410053981 */ /* 0x0002e2000c2e1900 */
[----:B------:R-:W-:Y:S01]  /*0320*/  MOV R18, RZ ;  /* 0x000000ff00127202 */ /* 0x000fe20000000f00 */
[--C-:B----4-:R-:W-:Y:S02]  /*0330*/  IMAD.WIDE R14, R20, 0x4, R12.reuse ;  /* 0x00000004140e7825 */ /* 0x110fe400078e020c */
[----:B------:R4:W3:Y:S04]  /*0340*/  @P5 LDG.E.EL R7, desc[UR4][R26.64] ;  /* 0x000000041a075981 */ /* 0x0008e8000c2e1900 */
[----:B------:R-:W3:Y:S01]  /*0350*/  @P2 LDG.E.EL R18, desc[UR4][R14.64] ;  /* 0x000000040e122981 */ /* 0x000ee2000c2e1900 */
[----:B-1----:R-:W-:-:S05]  /*0360*/  IMAD.WIDE R16, R29, 0x4, R12 ;  /* 0x000000041d107825 */ /* 0x002fca00078e020c */
[----:B------:R1:W3:Y:S01]  /*0370*/  @P1 LDG.E.EL R23, desc[UR4][R16.64] ;  /* 0x0000000410171981 */ /* 0x0002e2000c2e1900 */
[----:B------:R-:W-:Y:S01]  /*0380*/  IADD3 R21, R21, 0x1f8, RZ ;  /* 0x000001f815157810 */ /* 0x000fe20007ffe0ff */
[----:B----4-:R-:W-:-:S04]  /*0390*/  IMAD.HI R27, R19, 0x55555556, RZ ;  /* 0x55555556131b7827 */ /* 0x010fc800078e02ff */
[----:B------:R-:W-:Y:S02]  /*03a0*/  IMAD.WIDE R20, R21, 0x4, R12 ;  /* 0x0000000415147825 */ /* 0x000fe400078e020c */
[----:B------:R-:W4:Y:S01]  /*03b0*/  LDC.64 R12, c[0x0][0x218] ;  /* 0x00008600ff0c7b82 */ /* 0x000f220000000a00 */
[----:B------:R-:W-:Y:S02]  /*03c0*/  LEA.HI R28, R27, R27, RZ, 0x1 ;  /* 0x0000001b1b1c7211 */ /* 0x000fe400078f08ff */
[----:B------:R-:W-:-:S03]  /*03d0*/  LOP3.LUT R25, R19, 0x38, RZ, 0xfc, !PT ;  /* 0x0000003813197812 */ /* 0x000fc600078efcff */
[----:B------:R-:W-:Y:S01]  /*03e0*/  IMAD R19, R28, -0x3, R19 ;  /* 0xfffffffd1c137824 */ /* 0x000fe200078e0213 */
[----:B------:R-:W-:-:S03]  /*03f0*/  ISETP.LT.AND P0, PT, R25, 0x180, !P0 ;  /* 0x000001801900780c */ /* 0x000fc60004701270 */
[----:B------:R-:W-:Y:S01]  /*0400*/  IMAD R19, R10, 0x3, R19 ;  /* 0x000000030a137824 */ /* 0x000fe200078e0213 */
[----:B------:R-:W-:-:S03]  /*0410*/  MOV R26, RZ ;  /* 0x000000ff001a7202 */ /* 0x000fc60000000f00 */
[----:B------:R-:W-:Y:S02]  /*0420*/  IMAD R19, R28, 0x1b, R19 ;  /* 0x0000001b1c137824 */ /* 0x000fe400078e0213 */
[----:B-1----:R-:W-:-:S04]  /*0430*/  IMAD.HI R16, R9, 0x55555556, RZ ;  /* 0x5555555609107827 */ /* 0x002fc800078e02ff */
[----:B------:R1:W5:Y:S01]  /*0440*/  @P0 LDG.E.EL R26, desc[UR4][R20.64] ;  /* 0x00000004141a0981 */ /* 0x000362000c2e1900 */
[----:B0---4-:R-:W-:Y:S01]  /*0450*/  IMAD.WIDE R14, R19, 0x4, R12 ;  /* 0x00000004130e7825 */ /* 0x011fe200078e020c */
[----:B------:R-:W-:-:S03]  /*0460*/  LEA.HI R16, R16, R16, RZ, 0x1 ;  /* 0x0000001010107211 */ /* 0x000fc600078f08ff */
[----:B------:R-:W-:-:S04]  /*0470*/  IMAD.HI R17, R11, 0x55555556, RZ ;  /* 0x555555560b117827 */ /* 0x000fc800078e02ff */
[----:B------:R-:W-:-:S04]  /*0480*/  IMAD R9, R16, -0x3, R9 ;  /* 0xfffffffd10097824 */ /* 0x000fc800078e0209 */
[----:B------:R-:W-:Y:S02]  /*0490*/  IMAD R9, R16, 0x1b, R9 ;  /* 0x0000001b10097824 */ /* 0x000fe400078e0209 */
[----:B------:R-:W-:-:S04]  /*04a0*/  IMAD.HI R16, R2, 0x55555556, RZ ;  /* 0x5555555602107827 */ /* 0x000fc800078e02ff */
[----:B------:R-:W-:Y:S01]  /*04b0*/  IMAD R9, R10, 0x3, R9 ;  /* 0x000000030a097824 */ /* 0x000fe200078e0209 */
[----:B--2---:R0:W-:Y:S01]  /*04c0*/  @P6 STG.E desc[UR4][R14.64], R0 ;  /* 0x000000000e006986 */ /* 0x0041e2000c101904 */
[----:B------:R-:W-:Y:S01]  /*04d0*/  ISETP.NE.AND P6, PT, R3, RZ, PT ;  /* 0x000000ff0300720c */ /* 0x000fe20003fc5270 */
[----:B------:R-:W-:-:S05]  /*04e0*/  IMAD.HI R3, R4, 0x55555556, RZ ;  /* 0x5555555604037827 */ /* 0x000fca00078e02ff */
[----:B------:R-:W-:-:S05]  /*04f0*/  LEA.HI R3, R3, R3, RZ, 0x1 ;  /* 0x0000000303037211 */ /* 0x000fca00078f08ff */
[----:B------:R-:W-:Y:S02]  /*0500*/  IMAD R4, R3, -0x3, R4 ;  /* 0xfffffffd03047824 */ /* 0x000fe400078e0204 */
[----:B0-----:R-:W-:-:S04]  /*0510*/  IMAD.HI R0, R22, 0x55555556, RZ ;  /* 0x5555555616007827 */ /* 0x001fc800078e02ff */
[----:B------:R-:W-:Y:S01]  /*0520*/  IMAD R3, R3, 0x1b, R4 ;  /* 0x0000001b03037824 */ /* 0x000fe200078e0204 */
[----:B------:R-:W-:Y:S01]  /*0530*/  LEA.HI R4, R17, R17, RZ, 0x1 ;  /* 0x0000001111047211 */ /* 0x000fe200078f08ff */
[----:B------:R-:W-:-:S04]  /*0540*/  IMAD.HI R17, R24, 0x55555556, RZ ;  /* 0x5555555618117827 */ /* 0x000fc800078e02ff */
[----:B------:R-:W-:Y:S01]  /*0550*/  IMAD.HI R14, R25, 0x55555556, RZ ;  /* 0x55555556190e7827 */ /* 0x000fe200078e02ff */
[----:B------:R-:W-:-:S03]  /*0560*/  LEA.HI R15, R16, R16, RZ, 0x1 ;  /* 0x00000010100f7211 */ /* 0x000fc600078f08ff */
[----:B------:R-:W-:Y:S01]  /*0570*/  IMAD R19, R4, -0x3, R11 ;  /* 0xfffffffd04137824 */ /* 0x000fe200078e020b */
[----:B------:R-:W-:Y:S02]  /*0580*/  LEA.HI R11, R0, R0, RZ, 0x1 ;  /* 0x00000000000b7211 */ /* 0x000fe400078f08ff */
[----:B------:R-:W-:Y:S02]  /*0590*/  LEA.HI R17, R17, R17, RZ, 0x1 ;  /* 0x0000001111117211 */ /* 0x000fe400078f08ff */
[----:B------:R-:W-:Y:S01]  /*05a0*/  LEA.HI R0, R14, R14, RZ, 0x1 ;  /* 0x0000000e0e007211 */ /* 0x000fe200078f08ff */
[----:B------:R-:W-:Y:S02]  /*05b0*/  IMAD R2, R15, -0x3, R2 ;  /* 0xfffffffd0f027824 */ /* 0x000fe400078e0202 */
[----:B------:R-:W-:Y:S02]  /*05c0*/  IMAD R22, R11, -0x3, R22 ;  /* 0xfffffffd0b167824 */ /* 0x000fe400078e0216 */
[----:B------:R-:W-:-:S02]  /*05d0*/  IMAD R24, R17, -0x3, R24 ;  /* 0xfffffffd11187824 */ /* 0x000fc400078e0218 */
[----:B------:R-:W-:Y:S02]  /*05e0*/  IMAD R25, R0, -0x3, R25 ;  /* 0xfffffffd00197824 */ /* 0x000fe400078e0219 */
[----:B------:R-:W-:Y:S02]  /*05f0*/  IMAD R19, R4, 0x1b, R19 ;  /* 0x0000001b04137824 */ /* 0x000fe400078e0213 */
[----:B-1----:R-:W-:Y:S02]  /*0600*/  IMAD R21, R15, 0x1b, R2 ;  /* 0x0000001b0f157824 */ /* 0x002fe400078e0202 */
[----:B------:R-:W-:Y:S02]  /*0610*/  IMAD R11, R11, 0x1b, R22 ;  /* 0x0000001b0b0b7824 */ /* 0x000fe400078e0216 */
[----:B------:R-:W-:Y:S02]  /*0620*/  IMAD R27, R17, 0x1b, R24 ;  /* 0x0000001b111b7824 */ /* 0x000fe400078e0218 */
[----:B------:R-:W-:-:S02]  /*0630*/  IMAD R29, R0, 0x1b, R25 ;  /* 0x0000001b001d7824 */ /* 0x000fc400078e0219 */
[C---:B------:R-:W-:Y:S02]  /*0640*/  IMAD R3, R10.reuse, 0x3, R3 ;  /* 0x000000030a037824 */ /* 0x040fe400078e0203 */
[C---:B------:R-:W-:Y:S02]  /*0650*/  IMAD R15, R10.reuse, 0x3, R19 ;  /* 0x000000030a0f7824 */ /* 0x040fe400078e0213 */
[C---:B------:R-:W-:Y:S02]  /*0660*/  IMAD R17, R10.reuse, 0x3, R21 ;  /* 0x000000030a117824 */ /* 0x040fe400078e0215 */
[C---:B------:R-:W-:Y:S02]  /*0670*/  IMAD R21, R10.reuse, 0x3, R11 ;  /* 0x000000030a157824 */ /* 0x040fe400078e020b */
[C---:B------:R-:W-:Y:S02]  /*0680*/  IMAD R25, R10.reuse, 0x3, R27 ;  /* 0x000000030a197824 */ /* 0x040fe400078e021b */
[----:B------:R-:W-:-:S02]  /*0690*/  IMAD R29, R10, 0x3, R29 ;  /* 0x000000030a1d7824 */ /* 0x000fc400078e021d */
[----:B------:R-:W-:-:S04]  /*06a0*/  IMAD.WIDE R2, R3, 0x4, R12 ;  /* 0x0000000403027825 */ /* 0x000fc800078e020c */
[--C-:B------:R-:W-:Y:S01]  /*06b0*/  IMAD.WIDE R10, R9, 0x4, R12.reuse ;  /* 0x00000004090a7825 */ /* 0x100fe200078e020c */
[----:B---3--:R0:W-:Y:S03]  /*06c0*/  @P6 STG.E desc[UR4][R2.64], R8 ;  /* 0x0000000802006986 */ /* 0x0081e6000c101904 */
[--C-:B------:R-:W-:Y:S01]  /*06d0*/  IMAD.WIDE R14, R15, 0x4, R12.reuse ;  /* 0x000000040f0e7825 */ /* 0x100fe200078e020c */
[----:B------:R0:W-:Y:S03]  /*06e0*/  @P5 STG.E desc[UR4][R10.64], R7 ;  /* 0x000000070a005986 */ /* 0x0001e6000c101904 */
[--C-:B------:R-:W-:Y:S01]  /*06f0*/  IMAD.WIDE R16, R17, 0x4, R12.reuse ;  /* 0x0000000411107825 */ /* 0x100fe200078e020c */
[----:B------:R0:W-:Y:S03]  /*0700*/  @P4 STG.E desc[UR4][R14.64], R6 ;  /* 0x000000060e004986 */ /* 0x0001e6000c101904 */
[--C-:B------:R-:W-:Y:S01]  /*0710*/  IMAD.WIDE R20, R21, 0x4, R12.reuse ;  /* 0x0000000415147825 */ /* 0x100fe200078e020c */
[----:B------:R0:W-:Y:S03]  /*0720*/  @P3 STG.E desc[UR4][R16.64], R5 ;  /* 0x0000000510003986 */ /* 0x0001e6000c101904 */
[--C-:B------:R-:W-:Y:S01]  /*0730*/  IMAD.WIDE R24, R25, 0x4, R12.reuse ;  /* 0x0000000419187825 */ /* 0x100fe200078e020c */
[----:B------:R0:W-:Y:S04]  /*0740*/  @P2 STG.E desc[UR4][R20.64], R18 ;  /* 0x0000001214002986 */ /* 0x0001e8000c101904 */
[----:B------:R0:W-:Y:S01]  /*0750*/  @P1 STG.E desc[UR4][R24.64], R23 ;  /* 0x0000001718001986 */ /* 0x0001e2000c101904 */
[----:B------:R-:W-:Y:S01]  /*0760*/  IMAD.WIDE R12, R29, 0x4, R12 ;  /* 0x000000041d0c7825 */ /* 0x000fe200078e020c */
[----:B0-----:R-:W-:Y:S06]  /*0770*/  @!P0 EXIT ;  /* 0x000000000000894d */ /* 0x001fec0003800000 */
[----:B-----5:R-:W-:Y:S01]  /*0780*/  STG.E desc[UR4][R12.64], R26 ;  /* 0x0000001a0c007986 */ /* 0x020fe2000c101904 */
[----:B------:R-:W-:Y:S05]  /*0790*/  EXIT ;  /* 0x000000000000794d */ /* 0x000fea0003800000 */
.L_x_0:
[----:B------:R-:W-:-:S00]  /*07a0*/  BRA `(.L_x_0) ;  /* 0xfffffffc00fc7947 */ /* 0x000fc0000383ffff */
[----:B------:R-:W-:-:S00]  /*07b0*/  NOP ;  /* 0x0000000000007918 */ /* 0x000fc00000000000 */
        /* <DEDUP_REMOVED lines=12> */
.L_x_1:


//--------------------- .nv.constant0.triton_poi_fused_0 --------------------------
	.section	.nv.constant0.triton_poi_fused_0,"a",@progbits
	.sectionflags	@""
	.align	4
.nv.constant0.triton_poi_fused_0:
	.zero		552
